	.headerflags	@"EF_CUDA_TEXMODE_UNIFIED EF_CUDA_64BIT_ADDRESS EF_CUDA_ACCELERATORS EF_CUDA_SM90 EF_CUDA_VIRTUAL_SM(EF_CUDA_SM90)"
	.elftype	@"ET_EXEC"


//--------------------- .nv.info                  --------------------------
	.section	.nv.info,"",@"SHT_CUDA_INFO"
	.align	4


	//----- nvinfo : EIATTR_REGCOUNT
	.align		4
        /*0000*/ 	.byte	0x04, 0x2f
        /*0002*/ 	.short	(.L_3 - .L_2)
	.align		4
.L_2:
        /*0004*/ 	.word	index@(triton_poi_fused__native_batch_norm_legit_no_training_convolution_relu_50)
        /*0008*/ 	.word	0x00000016


	//----- nvinfo : EIATTR_MIN_STACK_SIZE
	.align		4
.L_3:
        /*000c*/ 	.byte	0x04, 0x12
        /*000e*/ 	.short	(.L_5 - .L_4)
	.align		4
.L_4:
        /*0010*/ 	.word	index@(triton_poi_fused__native_batch_norm_legit_no_training_convolution_relu_50)
        /*0014*/ 	.word	0x00000000


	//----- nvinfo : EIATTR_FRAME_SIZE
	.align		4
.L_5:
        /*0018*/ 	.byte	0x04, 0x11
        /*001a*/ 	.short	(.L_7 - .L_6)
	.align		4
.L_6:
        /*001c*/ 	.word	index@(triton_poi_fused__native_batch_norm_legit_no_training_convolution_relu_50)
        /*0020*/ 	.word	0x00000000


	//----- nvinfo : EIATTR_MIN_STACK_SIZE
	.align		4
.L_7:
        /*0024*/ 	.byte	0x04, 0x12
        /*0026*/ 	.short	(.L_9 - .L_8)
	.align		4
.L_8:
        /*0028*/ 	.word	index@(triton_poi_fused__native_batch_norm_legit_no_training_convolution_relu_50)
        /*002c*/ 	.word	0x00000000
.L_9:


//--------------------- .nv.info.triton_poi_fused__native_batch_norm_legit_no_training_convolution_relu_50 --------------------------
	.section	.nv.info.triton_poi_fused__native_batch_norm_legit_no_training_convolution_relu_50,"",@"SHT_CUDA_INFO"
	.sectionflags	@""
	.align	4


	//----- nvinfo : EIATTR_CUDA_API_VERSION
	.align		4
        /*0000*/ 	.byte	0x04, 0x37
        /*0002*/ 	.short	(.L_11 - .L_10)
.L_10:
        /*0004*/ 	.word	0x0000007c


	//----- nvinfo : EIATTR_KPARAM_INFO
	.align		4
.L_11:
        /*0008*/ 	.byte	0x04, 0x17
        /*000a*/ 	.short	(.L_13 - .L_12)
.L_12:
        /*000c*/ 	.word	0x00000000
        /*0010*/ 	.short	0x0007
        /*0012*/ 	.short	0x0038
        /*0014*/ 	.byte	0x00, 0xf0, 0x11, 0x00


	//----- nvinfo : EIATTR_KPARAM_INFO
	.align		4
.L_13:
        /*0018*/ 	.byte	0x04, 0x17
        /*001a*/ 	.short	(.L_15 - .L_14)
.L_14:
        /*001c*/ 	.word	0x00000000
        /*0020*/ 	.short	0x0006
        /*0022*/ 	.short	0x0030
        /*0024*/ 	.byte	0x00, 0xf4, 0x21, 0x00


	//----- nvinfo : EIATTR_KPARAM_INFO
	.align		4
.L_15:
        /*0028*/ 	.byte	0x04, 0x17
        /*002a*/ 	.short	(.L_17 - .L_16)
.L_16:
        /*002c*/ 	.word	0x00000000
        /*0030*/ 	.short	0x0005
        /*0032*/ 	.short	0x0028
        /*0034*/ 	.byte	0x00, 0xf4, 0x21, 0x00


	//----- nvinfo : EIATTR_KPARAM_INFO
	.align		4
.L_17:
        /*0038*/ 	.byte	0x04, 0x17
        /*003a*/ 	.short	(.L_19 - .L_18)
.L_18:
        /*003c*/ 	.word	0x00000000
        /*0040*/ 	.short	0x0004
        /*0042*/ 	.short	0x0020
        /*0044*/ 	.byte	0x00, 0xf4, 0x21, 0x00


	//----- nvinfo : EIATTR_KPARAM_INFO
	.align		4
.L_19:
        /*0048*/ 	.byte	0x04, 0x17
        /*004a*/ 	.short	(.L_21 - .L_20)
.L_20:
        /*004c*/ 	.word	0x00000000
        /*0050*/ 	.short	0x0003
        /*0052*/ 	.short	0x0018
        /*0054*/ 	.byte	0x00, 0xf4, 0x21, 0x00


	//----- nvinfo : EIATTR_KPARAM_INFO
	.align		4
.L_21:
        /*0058*/ 	.byte	0x04, 0x17
        /*005a*/ 	.short	(.L_23 - .L_22)
.L_22:
        /*005c*/ 	.word	0x00000000
        /*0060*/ 	.short	0x0002
        /*0062*/ 	.short	0x0010
        /*0064*/ 	.byte	0x00, 0xf4, 0x21, 0x00


	//----- nvinfo : EIATTR_KPARAM_INFO
	.align		4
.L_23:
        /*0068*/ 	.byte	0x04, 0x17
        /*006a*/ 	.short	(.L_25 - .L_24)
.L_24:
        /*006c*/ 	.word	0x00000000
        /*0070*/ 	.short	0x0001
        /*0072*/ 	.short	0x0008
        /*0074*/ 	.byte	0x00, 0xf4, 0x21, 0x00


	//----- nvinfo : EIATTR_KPARAM_INFO
	.align		4
.L_25:
        /*0078*/ 	.byte	0x04, 0x17
        /*007a*/ 	.short	(.L_27 - .L_26)
.L_26:
        /*007c*/ 	.word	0x00000000
        /*0080*/ 	.short	0x0000
        /*0082*/ 	.short	0x0000
        /*0084*/ 	.byte	0x00, 0xf4, 0x21, 0x00


	//----- nvinfo : EIATTR_SPARSE_MMA_MASK
	.align		4
.L_27:
        /*0088*/ 	.byte	0x03, 0x50
        /*008a*/ 	.short	0x0000


	//----- nvinfo : EIATTR_MAXREG_COUNT
	.align		4
        /*008c*/ 	.byte	0x03, 0x1b
        /*008e*/ 	.short	0x00ff


	//----- nvinfo : EIATTR_EXIT_INSTR_OFFSETS
	.align		4
        /*0090*/ 	.byte	0x04, 0x1c
        /*0092*/ 	.short	(.L_29 - .L_28)


	//   ....[0]....
.L_28:
        /*0094*/ 	.word	0x00000430


	//----- nvinfo : EIATTR_REQNTID
	.align		4
.L_29:
        /*0098*/ 	.byte	0x04, 0x10
        /*009a*/ 	.short	(.L_31 - .L_30)
.L_30:
        /*009c*/ 	.word	0x00000080
        /*00a0*/ 	.word	0x00000001
        /*00a4*/ 	.word	0x00000001


	//----- nvinfo : EIATTR_CBANK_PARAM_SIZE
	.align		4
.L_31:
        /*00a8*/ 	.byte	0x03, 0x19
        /*00aa*/ 	.short	0x003c


	//----- nvinfo : EIATTR_PARAM_CBANK
	.align		4
        /*00ac*/ 	.byte	0x04, 0x0a
        /*00ae*/ 	.short	(.L_33 - .L_32)
	.align		4
.L_32:
        /*00b0*/ 	.word	index@(.nv.constant0.triton_poi_fused__native_batch_norm_legit_no_training_convolution_relu_50)
        /*00b4*/ 	.short	0x0210
        /*00b6*/ 	.short	0x003c


	//----- nvinfo : EIATTR_SW_WAR
	.align		4
.L_33:
        /*00b8*/ 	.byte	0x04, 0x36
        /*00ba*/ 	.short	(.L_35 - .L_34)
.L_34:
        /*00bc*/ 	.word	0x00000008
.L_35:


//--------------------- .nv.callgraph             --------------------------
	.section	.nv.callgraph,"",@"SHT_CUDA_CALLGRAPH"
	.align	4
	.sectionentsize	8
	.align		4
        /*0000*/ 	.word	0x00000000
	.align		4
        /*0004*/ 	.word	0xffffffff
	.align		4
        /*0008*/ 	.word	0x00000000
	.align		4
        /*000c*/ 	.word	0xfffffffe
	.align		4
        /*0010*/ 	.word	0x00000000
	.align		4
        /*0014*/ 	.word	0xfffffffd
	.align		4
        /*0018*/ 	.word	0x00000000
	.align		4
        /*001c*/ 	.word	0xfffffffc


//--------------------- .nv.constant4             --------------------------
	.section	.nv.constant4,"a",@progbits
	.align	8
	.align		8
.nv.constant4:
        /*0000*/ 	.dword	_$_str
	.align		8
        /*0008*/ 	.dword	_$_str_$_2


//--------------------- .text.triton_poi_fused__native_batch_norm_legit_no_training_convolution_relu_50 --------------------------
	.section	.text.triton_poi_fused__native_batch_norm_legit_no_training_convolution_relu_50,"ax",@progbits
	.align	128
        .global         triton_poi_fused__native_batch_norm_legit_no_training_convolution_relu_50
        .type           triton_poi_fused__native_batch_norm_legit_no_training_convolution_relu_50,@function
        .size           triton_poi_fused__native_batch_norm_legit_no_training_convolution_relu_50,(.L_x_1 - triton_poi_fused__native_batch_norm_legit_no_training_convolution_relu_50)
        .other          triton_poi_fused__native_batch_norm_legit_no_training_convolution_relu_50,@"STO_CUDA_ENTRY STV_DEFAULT"
triton_poi_fused__native_batch_norm_legit_no_training_convolution_relu_50:
.text.triton_poi_fused__native_batch_norm_legit_no_training_convolution_relu_50:
[----:B------:R-:W-:Y:S01]  /*0000*/  LDC R1, c[0x0][0x28] ;  /* 0x00000a00ff017b82 */ /* 0x000fe20000000800 */
[----:B------:R-:W1:Y:S07]  /*0010*/  S2R R0, SR_TID.X ;  /* 0x0000000000007919 */ /* 0x000e6e0000002100 */
[----:B------:R-:W2:Y:S01]  /*0020*/  LDC.64 R6, c[0x0][0x228] ;  /* 0x00008a00ff067b82 */ /* 0x000ea20000000a00 */
[----:B------:R-:W-:Y:S01]  /*0030*/  ULDC.64 UR4, c[0x0][0x208] ;  /* 0x0000820000047ab9 */ /* 0x000fe20000000a00 */
[----:B------:R-:W3:Y:S06]  /*0040*/  S2R R5, SR_CTAID.X ;  /* 0x0000000000057919 */ /* 0x000eec0000002500 */
[----:B------:R-:W4:Y:S08]  /*0050*/  LDC.64 R12, c[0x0][0x218] ;  /* 0x00008600ff0c7b82 */ /* 0x000f300000000a00 */
[----:B------:R-:W5:Y:S08]  /*0060*/  LDC.64 R14, c[0x0][0x220] ;  /* 0x00008800ff0e7b82 */ /* 0x000f700000000a00 */
[----:B------:R-:W5:Y:S01]  /*0070*/  LDC.64 R10, c[0x0][0x238] ;  /* 0x00008e00ff0a7b82 */ /* 0x000f620000000a00 */
[----:B-1----:R-:W-:-:S07]  /*0080*/  SHF.L.U32 R0, R0, 0x1, RZ ;  /* 0x0000000100007819 */ /* 0x002fce00000006ff */
[----:B------:R-:W1:Y:S01]  /*0090*/  LDC.64 R16, c[0x0][0x230] ;  /* 0x00008c00ff107b82 */ /* 0x000e620000000a00 */
[----:B---3--:R-:W-:Y:S02]  /*00a0*/  SHF.R.S32.HI R3, RZ, 0x17, R5 ;  /* 0x00000017ff037819 */ /* 0x008fe40000011405 */
[----:B------:R-:W-:Y:S02]  /*00b0*/  LOP3.LUT R0, R0, 0xfe, RZ, 0xc0, !PT ;  /* 0x000000fe00007812 */ /* 0x000fe400078ec0ff */
[----:B------:R-:W-:Y:S02]  /*00c0*/  SGXT R3, R3, 0x1 ;  /* 0x000000010303781a */ /* 0x000fe40000000200 */
[----:B------:R-:W-:-:S04]  /*00d0*/  LEA R0, R5, R0, 0x8 ;  /* 0x0000000005007211 */ /* 0x000fc800078e40ff */
[----:B------:R-:W-:-:S04]  /*00e0*/  LEA.HI R3, R3, R0, RZ, 0x2 ;  /* 0x0000000003037211 */ /* 0x000fc800078f10ff */
[----:B------:R-:W-:-:S04]  /*00f0*/  LOP3.LUT R3, R3, 0xfffffffc, RZ, 0xc0, !PT ;  /* 0xfffffffc03037812 */ /* 0x000fc800078ec0ff */
[----:B------:R-:W-:Y:S02]  /*0100*/  IADD3 R8, R0, -R3, RZ ;  /* 0x8000000300087210 */ /* 0x000fe40007ffe0ff */
[----:B------:R-:W3:Y:S03]  /*0110*/  LDC.64 R2, c[0x0][0x210] ;  /* 0x00008400ff027b82 */ /* 0x000ee60000000a00 */
[----:B--2---:R-:W-:-:S06]  /*0120*/  IMAD.WIDE R6, R8, 0x4, R6 ;  /* 0x0000000408067825 */ /* 0x004fcc00078e0206 */
[----:B------:R-:W2:Y:S01]  /*0130*/  LDG.E.EL.64 R6, desc[UR4][R6.64] ;  /* 0x0000000406067981 */ /* 0x000ea2000c2e1b00 */
[----:B----4-:R-:W-:-:S04]  /*0140*/  IMAD.WIDE R12, R8, 0x4, R12 ;  /* 0x00000004080c7825 */ /* 0x010fc800078e020c */
[C---:B-----5:R-:W-:Y:S02]  /*0150*/  IMAD.WIDE R14, R8.reuse, 0x4, R14 ;  /* 0x00000004080e7825 */ /* 0x060fe400078e020e */
[----:B------:R-:W4:Y:S02]  /*0160*/  LDG.E.EL.64 R12, desc[UR4][R12.64] ;  /* 0x000000040c0c7981 */ /* 0x000f24000c2e1b00 */
[----:B0-----:R-:W-:Y:S02]  /*0170*/  IMAD.WIDE R10, R8, 0x4, R10 ;  /* 0x00000004080a7825 */ /* 0x001fe400078e020a */
[----:B------:R-:W5:Y:S02]  /*0180*/  LDG.E.EL.64 R14, desc[UR4][R14.64] ;  /* 0x000000040e0e7981 */ /* 0x000f64000c2e1b00 */
[----:B---3--:R-:W-:Y:S02]  /*0190*/  IMAD.WIDE R2, R0, 0x4, R2 ;  /* 0x0000000400027825 */ /* 0x008fe400078e0202 */
[----:B------:R-:W3:Y:S04]  /*01a0*/  LDG.E.EL.64 R10, desc[UR4][R10.64] ;  /* 0x000000040a0a7981 */ /* 0x000ee8000c2e1b00 */
[----:B------:R-:W4:Y:S01]  /*01b0*/  LDG.E.64 R4, desc[UR4][R2.64] ;  /* 0x0000000402047981 */ /* 0x000f22000c1e1b00 */
[----:B-1----:R-:W-:-:S05]  /*01c0*/  IMAD.WIDE R16, R8, 0x4, R16 ;  /* 0x0000000408107825 */ /* 0x002fca00078e0210 */
[----:B------:R0:W3:Y:S02]  /*01d0*/  LDG.E.EL.64 R8, desc[UR4][R16.64] ;  /* 0x0000000410087981 */ /* 0x0000e4000c2e1b00 */
[----:B0-----:R-:W-:Y:S01]  /*01e0*/  HFMA2.MMA R16, -RZ, RZ, 1.625, 0 ;  /* 0x3e800000ff107435 */ /* 0x001fe200000001ff */
[----:B--2---:R-:W-:Y:S01]  /*01f0*/  FADD R6, R6, 9.9999997473787516356e-06 ;  /* 0x3727c5ac06067421 */ /* 0x004fe20000000000 */
[----:B------:R-:W-:-:S03]  /*0200*/  FADD R7, R7, 9.9999997473787516356e-06 ;  /* 0x3727c5ac07077421 */ /* 0x000fc60000000000 */
[----:B------:R-:W0:Y:S08]  /*0210*/  MUFU.SQRT R18, R6 ;  /* 0x0000000600127308 */ /* 0x000e300000002000 */
[----:B------:R1:W2:Y:S01]  /*0220*/  MUFU.SQRT R19, R7 ;  /* 0x0000000700137308 */ /* 0x0002a20000002000 */
[C---:B0-----:R-:W-:Y:S02]  /*0230*/  FSETP.GT.AND P0, PT, R18.reuse, 8.50705917302346158658e+37, PT ;  /* 0x7e8000001200780b */ /* 0x041fe40003f04000 */
[----:B------:R-:W-:Y:S01]  /*0240*/  FSETP.GEU.AND P2, PT, R18, 1.175494350822287508e-38, PT ;  /* 0x008000001200780b */ /* 0x000fe20003f4e000 */
[----:B-1----:R-:W0:Y:S01]  /*0250*/  LDC.64 R6, c[0x0][0x240] ;  /* 0x00009000ff067b82 */ /* 0x002e220000000a00 */
[----:B--2---:R-:W-:-:S02]  /*0260*/  FSETP.GT.AND P1, PT, R19, 8.50705917302346158658e+37, PT ;  /* 0x7e8000001300780b */ /* 0x004fc40003f24000 */
[----:B------:R-:W-:-:S07]  /*0270*/  FSETP.GEU.AND P3, PT, R19, 1.175494350822287508e-38, PT ;  /* 0x008000001300780b */ /* 0x000fce0003f6e000 */
[----:B------:R-:W-:-:S04]  /*0280*/  @P0 FMUL R18, R18, 0.25 ;  /* 0x3e80000012120820 */ /* 0x000fc80000400000 */
[----:B------:R-:W-:Y:S01]  /*0290*/  @!P2 FMUL R18, R18, 16777216 ;  /* 0x4b8000001212a820 */ /* 0x000fe20000400000 */
[----:B------:R-:W-:-:S04]  /*02a0*/  @P1 FMUL R19, R19, 0.25 ;  /* 0x3e80000013131820 */ /* 0x000fc80000400000 */
[----:B------:R-:W-:Y:S01]  /*02b0*/  @!P3 FMUL R19, R19, 16777216 ;  /* 0x4b8000001313b820 */ /* 0x000fe20000400000 */
[----:B------:R-:W1:Y:S01]  /*02c0*/  MUFU.RCP R18, R18 ;  /* 0x0000001200127308 */ /* 0x000e620000001000 */
[----:B------:R-:W-:-:S07]  /*02d0*/  FSEL R17, R16, 1, P0 ;  /* 0x3f80000010117808 */ /* 0x000fce0000000000 */
[----:B------:R-:W2:Y:S01]  /*02e0*/  MUFU.RCP R19, R19 ;  /* 0x0000001300137308 */ /* 0x000ea20000001000 */
[----:B------:R-:W-:Y:S01]  /*02f0*/  FSEL R16, R16, 1, P1 ;  /* 0x3f80000010107808 */ /* 0x000fe20000800000 */
[----:B------:R-:W-:Y:S01]  /*0300*/  @!P2 FMUL R17, R17, 16777216 ;  /* 0x4b8000001111a820 */ /* 0x000fe20000400000 */
[----:B----4-:R-:W-:Y:S01]  /*0310*/  FADD R4, R4, R12 ;  /* 0x0000000c04047221 */ /* 0x010fe20000000000 */
[----:B------:R-:W-:Y:S02]  /*0320*/  FADD R5, R5, R13 ;  /* 0x0000000d05057221 */ /* 0x000fe40000000000 */
[----:B------:R-:W-:Y:S01]  /*0330*/  @!P3 FMUL R16, R16, 16777216 ;  /* 0x4b8000001010b820 */ /* 0x000fe20000400000 */
[----:B-1----:R-:W-:Y:S01]  /*0340*/  FMUL R17, R18, R17 ;  /* 0x0000001112117220 */ /* 0x002fe20000400000 */
[----:B-----5:R-:W-:Y:S01]  /*0350*/  FADD R14, -R14, R4 ;  /* 0x000000040e0e7221 */ /* 0x020fe20000000100 */
[----:B------:R-:W-:Y:S01]  /*0360*/  FADD R15, -R15, R5 ;  /* 0x000000050f0f7221 */ /* 0x000fe20000000100 */
[----:B--2---:R-:W-:-:S02]  /*0370*/  FMUL R16, R19, R16 ;  /* 0x0000001013107220 */ /* 0x004fc40000400000 */
[----:B------:R-:W-:Y:S02]  /*0380*/  FMUL R17, R14, R17 ;  /* 0x000000110e117220 */ /* 0x000fe40000400000 */
[----:B------:R-:W-:Y:S02]  /*0390*/  FMUL R16, R15, R16 ;  /* 0x000000100f107220 */ /* 0x000fe40000400000 */
[----:B---3--:R-:W-:Y:S02]  /*03a0*/  FFMA R8, R8, R17, R10 ;  /* 0x0000001108087223 */ /* 0x008fe4000000000a */
[----:B------:R-:W-:-:S03]  /*03b0*/  FFMA R9, R9, R16, R11 ;  /* 0x0000001009097223 */ /* 0x000fc6000000000b */
[----:B------:R-:W-:Y:S02]  /*03c0*/  FSETP.GEU.AND P0, PT, R8, RZ, PT ;  /* 0x000000ff0800720b */ /* 0x000fe40003f0e000 */
[C---:B------:R-:W-:Y:S01]  /*03d0*/  FSETP.GEU.AND P1, PT, R9.reuse, RZ, PT ;  /* 0x000000ff0900720b */ /* 0x040fe20003f2e000 */
[----:B0-----:R-:W-:Y:S01]  /*03e0*/  IMAD.WIDE R6, R0, 0x4, R6 ;  /* 0x0000000400067825 */ /* 0x001fe200078e0206 */
[----:B------:R-:W-:Y:S02]  /*03f0*/  FSEL R8, R8, RZ, P0 ;  /* 0x000000ff08087208 */ /* 0x000fe40000000000 */
[----:B------:R-:W-:Y:S01]  /*0400*/  FSEL R9, R9, RZ, P1 ;  /* 0x000000ff09097208 */ /* 0x000fe20000800000 */
[----:B------:R-:W-:Y:S04]  /*0410*/  STG.E.64 desc[UR4][R2.64], R4 ;  /* 0x0000000402007986 */ /* 0x000fe8000c101b04 */
[----:B------:R-:W-:Y:S01]  /*0420*/  STG.E.64 desc[UR4][R6.64], R8 ;  /* 0x0000000806007986 */ /* 0x000fe2000c101b04 */
[----:B------:R-:W-:Y:S05]  /*0430*/  EXIT ;  /* 0x000000000000794d */ /* 0x000fea0003800000 */
.L_x_0:
[----:B------:R-:W-:-:S00]  /*0440*/  BRA `(.L_x_0) ;  /* 0xfffffffc00fc7947 */ /* 0x000fc0000383ffff */
[----:B------:R-:W-:-:S00]  /*0450*/  NOP ;  /* 0x0000000000007918 */ /* 0x000fc00000000000 */
        /* <DEDUP_REMOVED lines=10> */
.L_x_1:


//--------------------- .nv.global.init           --------------------------
	.section	.nv.global.init,"aw",@progbits
.nv.global.init:
	.type		_$_str,@object
	.size		_$_str,(_$_str_$_2 - _$_str)
_$_str:
        /*0000*/ 	.byte	0x5f, 0x5f, 0x43, 0x55, 0x44, 0x41, 0x5f, 0x46, 0x54, 0x5a, 0x00
	.type		_$_str_$_2,@object
	.size		_$_str_$_2,(.L_1 - _$_str_$_2)
_$_str_$_2:
        /*000b*/ 	.byte	0x5f, 0x5f, 0x43, 0x55, 0x44, 0x41, 0x5f, 0x50, 0x52, 0x45, 0x43, 0x5f, 0x53, 0x51, 0x52, 0x54
        /*001b*/ 	.byte	0x00
.L_1:


//--------------------- .nv.constant0.triton_poi_fused__native_batch_norm_legit_no_training_convolution_relu_50 --------------------------
	.section	.nv.constant0.triton_poi_fused__native_batch_norm_legit_no_training_convolution_relu_50,"a",@progbits
	.sectionflags	@""
	.align	4
.nv.constant0.triton_poi_fused__native_batch_norm_legit_no_training_convolution_relu_50:
	.zero		588
